	.headerflags	@"EF_CUDA_TEXMODE_UNIFIED EF_CUDA_64BIT_ADDRESS EF_CUDA_ACCELERATORS EF_CUDA_SM90 EF_CUDA_VIRTUAL_SM(EF_CUDA_SM90)"
	.elftype	@"ET_EXEC"


//--------------------- .nv.info                  --------------------------
	.section	.nv.info,"",@"SHT_CUDA_INFO"
	.align	4


	//----- nvinfo : EIATTR_REGCOUNT
	.align		4
        /*0000*/ 	.byte	0x04, 0x2f
        /*0002*/ 	.short	(.L_3 - .L_2)
	.align		4
.L_2:
        /*0004*/ 	.word	index@(triton_poi_fused__native_batch_norm_legit_no_training_add_5)
        /*0008*/ 	.word	0x0000001c


	//----- nvinfo : EIATTR_MIN_STACK_SIZE
	.align		4
.L_3:
        /*000c*/ 	.byte	0x04, 0x12
        /*000e*/ 	.short	(.L_5 - .L_4)
	.align		4
.L_4:
        /*0010*/ 	.word	index@(triton_poi_fused__native_batch_norm_legit_no_training_add_5)
        /*0014*/ 	.word	0x00000000


	//----- nvinfo : EIATTR_FRAME_SIZE
	.align		4
.L_5:
        /*0018*/ 	.byte	0x04, 0x11
        /*001a*/ 	.short	(.L_7 - .L_6)
	.align		4
.L_6:
        /*001c*/ 	.word	index@(triton_poi_fused__native_batch_norm_legit_no_training_add_5)
        /*0020*/ 	.word	0x00000000


	//----- nvinfo : EIATTR_MIN_STACK_SIZE
	.align		4
.L_7:
        /*0024*/ 	.byte	0x04, 0x12
        /*0026*/ 	.short	(.L_9 - .L_8)
	.align		4
.L_8:
        /*0028*/ 	.word	index@(triton_poi_fused__native_batch_norm_legit_no_training_add_5)
        /*002c*/ 	.word	0x00000000
.L_9:


//--------------------- .nv.info.triton_poi_fused__native_batch_norm_legit_no_training_add_5 --------------------------
	.section	.nv.info.triton_poi_fused__native_batch_norm_legit_no_training_add_5,"",@"SHT_CUDA_INFO"
	.sectionflags	@""
	.align	4


	//----- nvinfo : EIATTR_CUDA_API_VERSION
	.align		4
        /*0000*/ 	.byte	0x04, 0x37
        /*0002*/ 	.short	(.L_11 - .L_10)
.L_10:
        /*0004*/ 	.word	0x0000007c


	//----- nvinfo : EIATTR_KPARAM_INFO
	.align		4
.L_11:
        /*0008*/ 	.byte	0x04, 0x17
        /*000a*/ 	.short	(.L_13 - .L_12)
.L_12:
        /*000c*/ 	.word	0x00000000
        /*0010*/ 	.short	0x0007
        /*0012*/ 	.short	0x0038
        /*0014*/ 	.byte	0x00, 0xf0, 0x11, 0x00


	//----- nvinfo : EIATTR_KPARAM_INFO
	.align		4
.L_13:
        /*0018*/ 	.byte	0x04, 0x17
        /*001a*/ 	.short	(.L_15 - .L_14)
.L_14:
        /*001c*/ 	.word	0x00000000
        /*0020*/ 	.short	0x0006
        /*0022*/ 	.short	0x0030
        /*0024*/ 	.byte	0x00, 0xf4, 0x21, 0x00


	//----- nvinfo : EIATTR_KPARAM_INFO
	.align		4
.L_15:
        /*0028*/ 	.byte	0x04, 0x17
        /*002a*/ 	.short	(.L_17 - .L_16)
.L_16:
        /*002c*/ 	.word	0x00000000
        /*0030*/ 	.short	0x0005
        /*0032*/ 	.short	0x0028
        /*0034*/ 	.byte	0x00, 0xf4, 0x21, 0x00


	//----- nvinfo : EIATTR_KPARAM_INFO
	.align		4
.L_17:
        /*0038*/ 	.byte	0x04, 0x17
        /*003a*/ 	.short	(.L_19 - .L_18)
.L_18:
        /*003c*/ 	.word	0x00000000
        /*0040*/ 	.short	0x0004
        /*0042*/ 	.short	0x0020
        /*0044*/ 	.byte	0x00, 0xf4, 0x21, 0x00


	//----- nvinfo : EIATTR_KPARAM_INFO
	.align		4
.L_19:
        /*0048*/ 	.byte	0x04, 0x17
        /*004a*/ 	.short	(.L_21 - .L_20)
.L_20:
        /*004c*/ 	.word	0x00000000
        /*0050*/ 	.short	0x0003
        /*0052*/ 	.short	0x0018
        /*0054*/ 	.byte	0x00, 0xf4, 0x21, 0x00


	//----- nvinfo : EIATTR_KPARAM_INFO
	.align		4
.L_21:
        /*0058*/ 	.byte	0x04, 0x17
        /*005a*/ 	.short	(.L_23 - .L_22)
.L_22:
        /*005c*/ 	.word	0x00000000
        /*0060*/ 	.short	0x0002
        /*0062*/ 	.short	0x0010
        /*0064*/ 	.byte	0x00, 0xf4, 0x21, 0x00


	//----- nvinfo : EIATTR_KPARAM_INFO
	.align		4
.L_23:
        /*0068*/ 	.byte	0x04, 0x17
        /*006a*/ 	.short	(.L_25 - .L_24)
.L_24:
        /*006c*/ 	.word	0x00000000
        /*0070*/ 	.short	0x0001
        /*0072*/ 	.short	0x0008
        /*0074*/ 	.byte	0x00, 0xf4, 0x21, 0x00


	//----- nvinfo : EIATTR_KPARAM_INFO
	.align		4
.L_25:
        /*0078*/ 	.byte	0x04, 0x17
        /*007a*/ 	.short	(.L_27 - .L_26)
.L_26:
        /*007c*/ 	.word	0x00000000
        /*0080*/ 	.short	0x0000
        /*0082*/ 	.short	0x0000
        /*0084*/ 	.byte	0x00, 0xf4, 0x21, 0x00


	//----- nvinfo : EIATTR_SPARSE_MMA_MASK
	.align		4
.L_27:
        /*0088*/ 	.byte	0x03, 0x50
        /*008a*/ 	.short	0x0000


	//----- nvinfo : EIATTR_MAXREG_COUNT
	.align		4
        /*008c*/ 	.byte	0x03, 0x1b
        /*008e*/ 	.short	0x00ff


	//----- nvinfo : EIATTR_EXIT_INSTR_OFFSETS
	.align		4
        /*0090*/ 	.byte	0x04, 0x1c
        /*0092*/ 	.short	(.L_29 - .L_28)


	//   ....[0]....
.L_28:
        /*0094*/ 	.word	0x000005e0


	//   ....[1]....
        /*0098*/ 	.word	0x00000670


	//----- nvinfo : EIATTR_REQNTID
	.align		4
.L_29:
        /*009c*/ 	.byte	0x04, 0x10
        /*009e*/ 	.short	(.L_31 - .L_30)
.L_30:
        /*00a0*/ 	.word	0x00000080
        /*00a4*/ 	.word	0x00000001
        /*00a8*/ 	.word	0x00000001


	//----- nvinfo : EIATTR_CBANK_PARAM_SIZE
	.align		4
.L_31:
        /*00ac*/ 	.byte	0x03, 0x19
        /*00ae*/ 	.short	0x003c


	//----- nvinfo : EIATTR_PARAM_CBANK
	.align		4
        /*00b0*/ 	.byte	0x04, 0x0a
        /*00b2*/ 	.short	(.L_33 - .L_32)
	.align		4
.L_32:
        /*00b4*/ 	.word	index@(.nv.constant0.triton_poi_fused__native_batch_norm_legit_no_training_add_5)
        /*00b8*/ 	.short	0x0210
        /*00ba*/ 	.short	0x003c


	//----- nvinfo : EIATTR_SW_WAR
	.align		4
.L_33:
        /*00bc*/ 	.byte	0x04, 0x36
        /*00be*/ 	.short	(.L_35 - .L_34)
.L_34:
        /*00c0*/ 	.word	0x00000008
.L_35:


//--------------------- .nv.callgraph             --------------------------
	.section	.nv.callgraph,"",@"SHT_CUDA_CALLGRAPH"
	.align	4
	.sectionentsize	8
	.align		4
        /*0000*/ 	.word	0x00000000
	.align		4
        /*0004*/ 	.word	0xffffffff
	.align		4
        /*0008*/ 	.word	0x00000000
	.align		4
        /*000c*/ 	.word	0xfffffffe
	.align		4
        /*0010*/ 	.word	0x00000000
	.align		4
        /*0014*/ 	.word	0xfffffffd
	.align		4
        /*0018*/ 	.word	0x00000000
	.align		4
        /*001c*/ 	.word	0xfffffffc


//--------------------- .nv.constant4             --------------------------
	.section	.nv.constant4,"a",@progbits
	.align	8
	.align		8
.nv.constant4:
        /*0000*/ 	.dword	_$_str
	.align		8
        /*0008*/ 	.dword	_$_str_$_2


//--------------------- .text.triton_poi_fused__native_batch_norm_legit_no_training_add_5 --------------------------
	.section	.text.triton_poi_fused__native_batch_norm_legit_no_training_add_5,"ax",@progbits
	.sectionflags	@"SHF_BARRIERS=1"
	.align	128
        .global         triton_poi_fused__native_batch_norm_legit_no_training_add_5
        .type           triton_poi_fused__native_batch_norm_legit_no_training_add_5,@function
        .size           triton_poi_fused__native_batch_norm_legit_no_training_add_5,(.L_x_1 - triton_poi_fused__native_batch_norm_legit_no_training_add_5)
        .other          triton_poi_fused__native_batch_norm_legit_no_training_add_5,@"STO_CUDA_ENTRY STV_DEFAULT"
triton_poi_fused__native_batch_norm_legit_no_training_add_5:
.text.triton_poi_fused__native_batch_norm_legit_no_training_add_5:
[----:B------:R-:W0:Y:S01]  /*0000*/  LDC R1, c[0x0][0x28] ;  /* 0x00000a00ff017b82 */ /* 0x000e220000000800 */
[----:B------:R-:W1:Y:S07]  /*0010*/  S2R R12, SR_TID.X ;  /* 0x00000000000c7919 */ /* 0x000e6e0000002100 */
[----:B------:R-:W2:Y:S01]  /*0020*/  LDC.64 R24, c[0x0][0x220] ;  /* 0x00008800ff187b82 */ /* 0x000ea20000000a00 */
[----:B------:R-:W-:Y:S01]  /*0030*/  CS2R R14, SRZ ;  /* 0x00000000000e7805 */ /* 0x000fe2000001ff00 */
[----:B------:R-:W-:Y:S01]  /*0040*/  ULDC.64 UR6, c[0x0][0x208] ;  /* 0x0000820000067ab9 */ /* 0x000fe20000000a00 */
[----:B------:R-:W3:Y:S05]  /*0050*/  S2R R13, SR_CTAID.X ;  /* 0x00000000000d7919 */ /* 0x000eea0000002500 */
[----:B------:R-:W4:Y:S08]  /*0060*/  LDC.64 R18, c[0x0][0x218] ;  /* 0x00008600ff127b82 */ /* 0x000f300000000a00 */
[----:B------:R-:W5:Y:S08]  /*0070*/  LDC.64 R6, c[0x0][0x210] ;  /* 0x00008400ff067b82 */ /* 0x000f700000000a00 */
[----:B------:R-:W2:Y:S01]  /*0080*/  LDC.64 R10, c[0x0][0x228] ;  /* 0x00008a00ff0a7b82 */ /* 0x000ea20000000a00 */
[----:B-1----:R-:W-:-:S07]  /*0090*/  SHF.L.U32 R0, R12, 0x1, RZ ;  /* 0x000000010c007819 */ /* 0x002fce00000006ff */
[----:B------:R-:W1:Y:S01]  /*00a0*/  LDC.64 R8, c[0x0][0x230] ;  /* 0x00008c00ff087b82 */ /* 0x000e620000000a00 */
[--C-:B---3--:R-:W-:Y:S02]  /*00b0*/  SHF.R.S32.HI R2, RZ, 0x17, R13.reuse ;  /* 0x00000017ff027819 */ /* 0x108fe4000001140d */
[----:B------:R-:W-:Y:S02]  /*00c0*/  LOP3.LUT R0, R0, 0xfe, RZ, 0xc0, !PT ;  /* 0x000000fe00007812 */ /* 0x000fe400078ec0ff */
[----:B------:R-:W-:Y:S02]  /*00d0*/  SGXT R2, R2, 0x1 ;  /* 0x000000010202781a */ /* 0x000fe40000000200 */
[----:B------:R-:W-:-:S04]  /*00e0*/  PRMT R21, R0, 0x6540, R13 ;  /* 0x0000654000157816 */ /* 0x000fc8000000000d */
[----:B------:R-:W-:Y:S02]  /*00f0*/  LEA.HI R2, R2, R21, RZ, 0x2 ;  /* 0x0000001502027211 */ /* 0x000fe400078f10ff */
[----:B------:R-:W-:Y:S02]  /*0100*/  ISETP.GE.AND P0, PT, R21, 0x2a0, PT ;  /* 0x000002a01500780c */ /* 0x000fe40003f06270 */
[----:B------:R-:W-:-:S05]  /*0110*/  SHF.R.S32.HI R2, RZ, 0x2, R2 ;  /* 0x00000002ff027819 */ /* 0x000fca0000011402 */
[----:B------:R-:W-:-:S05]  /*0120*/  IMAD.HI R3, R2, 0x30c30c31, RZ ;  /* 0x30c30c3102037827 */ /* 0x000fca00078e02ff */
[----:B------:R-:W-:-:S04]  /*0130*/  SHF.R.U32.HI R4, RZ, 0x1f, R3 ;  /* 0x0000001fff047819 */ /* 0x000fc80000011603 */
[----:B------:R-:W-:Y:S02]  /*0140*/  LEA.HI.SX32 R23, R3, R4, 0x1d ;  /* 0x0000000403177211 */ /* 0x000fe400078feaff */
[----:B------:R-:W3:Y:S03]  /*0150*/  LDC.64 R4, c[0x0][0x238] ;  /* 0x00008e00ff047b82 */ /* 0x000ee60000000a00 */
[----:B------:R-:W-:-:S04]  /*0160*/  IMAD R23, R23, -0x2a, R2 ;  /* 0xffffffd617177824 */ /* 0x000fc800078e0202 */
[----:B--2---:R-:W-:-:S05]  /*0170*/  IMAD.WIDE R24, R23, 0x4, R24 ;  /* 0x0000000417187825 */ /* 0x004fca00078e0218 */
[----:B------:R-:W2:Y:S04]  /*0180*/  @!P0 LDG.E.EL R14, desc[UR6][R24.64] ;  /* 0x00000006180e8981 */ /* 0x000ea8000c2e1900 */
[----:B------:R1:W2:Y:S01]  /*0190*/  @!P0 LDG.E.EL R15, desc[UR6][R24.64] ;  /* 0x00000006180f8981 */ /* 0x0002a2000c2e1900 */
[----:B------:R-:W-:Y:S02]  /*01a0*/  CS2R R16, SRZ ;  /* 0x0000000000107805 */ /* 0x000fe4000001ff00 */
[----:B------:R-:W-:Y:S01]  /*01b0*/  CS2R R2, SRZ ;  /* 0x0000000000027805 */ /* 0x000fe2000001ff00 */
[----:B----4-:R-:W-:-:S04]  /*01c0*/  IMAD.WIDE R18, R23, 0x4, R18 ;  /* 0x0000000417127825 */ /* 0x010fc800078e0212 */
[----:B-----5:R-:W-:Y:S01]  /*01d0*/  IMAD.WIDE R6, R21, 0x4, R6 ;  /* 0x0000000415067825 */ /* 0x020fe200078e0206 */
[----:B------:R-:W4:Y:S01]  /*01e0*/  @!P0 LDG.E.EL R17, desc[UR6][R18.64] ;  /* 0x0000000612118981 */ /* 0x000f22000c2e1900 */
[----:B-1----:R-:W-:Y:S02]  /*01f0*/  CS2R R24, SRZ ;  /* 0x0000000000187805 */ /* 0x002fe4000001ff00 */
[C---:B0-----:R-:W-:Y:S01]  /*0200*/  IMAD.WIDE R10, R23.reuse, 0x4, R10 ;  /* 0x00000004170a7825 */ /* 0x041fe200078e020a */
[----:B------:R-:W5:Y:S03]  /*0210*/  @!P0 LDG.E.EL R16, desc[UR6][R18.64] ;  /* 0x0000000612108981 */ /* 0x000f66000c2e1900 */
[----:B------:R-:W-:Y:S01]  /*0220*/  IMAD.WIDE R8, R23, 0x4, R8 ;  /* 0x0000000417087825 */ /* 0x000fe200078e0208 */
[----:B------:R-:W4:Y:S01]  /*0230*/  @!P0 LDG.E.64 R2, desc[UR6][R6.64] ;  /* 0x0000000606028981 */ /* 0x000f22000c1e1b00 */
[----:B------:R-:W-:-:S02]  /*0240*/  CS2R R22, SRZ ;  /* 0x0000000000167805 */ /* 0x000fc4000001ff00 */
[----:B---3--:R-:W-:Y:S01]  /*0250*/  IMAD.WIDE R4, R21, 0x4, R4 ;  /* 0x0000000415047825 */ /* 0x008fe200078e0204 */
[----:B------:R-:W-:Y:S01]  /*0260*/  CS2R R20, SRZ ;  /* 0x0000000000147805 */ /* 0x000fe2000001ff00 */
[----:B------:R-:W3:Y:S04]  /*0270*/  @!P0 LDG.E.EL R24, desc[UR6][R10.64] ;  /* 0x000000060a188981 */ /* 0x000ee8000c2e1900 */
[----:B------:R-:W3:Y:S04]  /*0280*/  @!P0 LDG.E.EL R23, desc[UR6][R8.64] ;  /* 0x0000000608178981 */ /* 0x000ee8000c2e1900 */
[----:B------:R-:W3:Y:S04]  /*0290*/  @!P0 LDG.E.EL R25, desc[UR6][R10.64] ;  /* 0x000000060a198981 */ /* 0x000ee8000c2e1900 */
[----:B------:R-:W3:Y:S04]  /*02a0*/  @!P0 LDG.E.EL R22, desc[UR6][R8.64] ;  /* 0x0000000608168981 */ /* 0x000ee8000c2e1900 */
[----:B------:R0:W3:Y:S01]  /*02b0*/  @!P0 LDG.E.64 R20, desc[UR6][R4.64] ;  /* 0x0000000604148981 */ /* 0x0000e2000c1e1b00 */
[----:B------:R-:W1:Y:S01]  /*02c0*/  S2UR UR5, SR_CgaCtaId ;  /* 0x00000000000579c3 */ /* 0x000e620000008800 */
[----:B------:R-:W-:Y:S01]  /*02d0*/  UMOV UR4, 0x400 ;  /* 0x0000040000047882 */ /* 0x000fe20000000000 */
[----:B------:R-:W-:Y:S01]  /*02e0*/  LOP3.LUT R12, R12, 0x7f, RZ, 0xc0, !PT ;  /* 0x0000007f0c0c7812 */ /* 0x000fe200078ec0ff */
[----:B0-----:R-:W-:Y:S01]  /*02f0*/  HFMA2.MMA R4, -RZ, RZ, 1.625, 0 ;  /* 0x3e800000ff047435 */ /* 0x001fe200000001ff */
[----:B-1----:R-:W-:Y:S01]  /*0300*/  UPRMT UR4, UR5, 0x654, UR4 ;  /* 0x0000065405047896 */ /* 0x002fe20008000004 */
[----:B--2---:R-:W-:Y:S01]  /*0310*/  FADD R14, R14, 0.0010000000474974513054 ;  /* 0x3a83126f0e0e7421 */ /* 0x004fe20000000000 */
[----:B------:R-:W-:-:S03]  /*0320*/  FADD R15, R15, 0.0010000000474974513054 ;  /* 0x3a83126f0f0f7421 */ /* 0x000fc60000000000 */
[----:B------:R-:W0:Y:S08]  /*0330*/  MUFU.SQRT R6, R14 ;  /* 0x0000000e00067308 */ /* 0x000e300000002000 */
[----:B------:R-:W1:Y:S01]  /*0340*/  MUFU.SQRT R7, R15 ;  /* 0x0000000f00077308 */ /* 0x000e620000002000 */
[C---:B0-----:R-:W-:Y:S01]  /*0350*/  FSETP.GT.AND P0, PT, R6.reuse, 8.50705917302346158658e+37, PT ;  /* 0x7e8000000600780b */ /* 0x041fe20003f04000 */
[----:B----4-:R-:W-:Y:S01]  /*0360*/  FADD R2, -R17, R2 ;  /* 0x0000000211027221 */ /* 0x010fe20000000100 */
[----:B------:R-:W-:Y:S01]  /*0370*/  FSETP.GEU.AND P2, PT, R6, 1.175494350822287508e-38, PT ;  /* 0x008000000600780b */ /* 0x000fe20003f4e000 */
[----:B-----5:R-:W-:Y:S01]  /*0380*/  FADD R3, -R16, R3 ;  /* 0x0000000310037221 */ /* 0x020fe20000000100 */
[----:B------:R-:W-:-:S02]  /*0390*/  FSEL R5, R4, 1, P0 ;  /* 0x3f80000004057808 */ /* 0x000fc40000000000 */
[C---:B-1----:R-:W-:Y:S02]  /*03a0*/  FSETP.GT.AND P1, PT, R7.reuse, 8.50705917302346158658e+37, PT ;  /* 0x7e8000000700780b */ /* 0x042fe40003f24000 */
[----:B------:R-:W-:Y:S02]  /*03b0*/  FSETP.GEU.AND P3, PT, R7, 1.175494350822287508e-38, PT ;  /* 0x008000000700780b */ /* 0x000fe40003f6e000 */
[----:B------:R-:W-:-:S03]  /*03c0*/  FSEL R4, R4, 1, P1 ;  /* 0x3f80000004047808 */ /* 0x000fc60000800000 */
[----:B------:R-:W-:Y:S02]  /*03d0*/  @P0 FMUL R6, R6, 0.25 ;  /* 0x3e80000006060820 */ /* 0x000fe40000400000 */
[----:B------:R-:W-:Y:S02]  /*03e0*/  @!P2 FMUL R5, R5, 16777216 ;  /* 0x4b8000000505a820 */ /* 0x000fe40000400000 */
[----:B------:R-:W-:Y:S02]  /*03f0*/  @!P2 FMUL R6, R6, 16777216 ;  /* 0x4b8000000606a820 */ /* 0x000fe40000400000 */
[----:B------:R-:W-:-:S04]  /*0400*/  @P1 FMUL R7, R7, 0.25 ;  /* 0x3e80000007071820 */ /* 0x000fc80000400000 */
[----:B------:R-:W0:Y:S01]  /*0410*/  MUFU.RCP R6, R6 ;  /* 0x0000000600067308 */ /* 0x000e220000001000 */
[----:B------:R-:W-:Y:S01]  /*0420*/  @!P3 FMUL R4, R4, 16777216 ;  /* 0x4b8000000404b820 */ /* 0x000fe20000400000 */
[----:B------:R-:W-:-:S06]  /*0430*/  @!P3 FMUL R7, R7, 16777216 ;  /* 0x4b8000000707b820 */ /* 0x000fcc0000400000 */
[----:B------:R-:W1:Y:S01]  /*0440*/  MUFU.RCP R7, R7 ;  /* 0x0000000700077308 */ /* 0x000e620000001000 */
[----:B0-----:R-:W-:Y:S01]  /*0450*/  FMUL R5, R6, R5 ;  /* 0x0000000506057220 */ /* 0x001fe20000400000 */
[C---:B------:R-:W-:Y:S02]  /*0460*/  LEA R6, R12.reuse, UR4, 0x2 ;  /* 0x000000040c067c11 */ /* 0x040fe4000f8e10ff */
[----:B------:R-:W-:Y:S01]  /*0470*/  PRMT R12, R12, 0x6540, R13 ;  /* 0x000065400c0c7816 */ /* 0x000fe2000000000d */
[----:B------:R-:W-:-:S03]  /*0480*/  FMUL R2, R2, R5 ;  /* 0x0000000502027220 */ /* 0x000fc60000400000 */
[----:B------:R-:W-:Y:S01]  /*0490*/  ISETP.GE.AND P0, PT, R12, 0x2a0, PT ;  /* 0x000002a00c00780c */ /* 0x000fe20003f06270 */
[----:B-1----:R-:W-:Y:S01]  /*04a0*/  FMUL R4, R7, R4 ;  /* 0x0000000407047220 */ /* 0x002fe20000400000 */
[----:B---3--:R-:W-:-:S03]  /*04b0*/  FFMA R23, R2, R24, R23 ;  /* 0x0000001802177223 */ /* 0x008fc60000000017 */
[----:B------:R-:W-:Y:S01]  /*04c0*/  FMUL R3, R3, R4 ;  /* 0x0000000403037220 */ /* 0x000fe20000400000 */
[----:B------:R-:W-:Y:S01]  /*04d0*/  FADD R20, R23, R20 ;  /* 0x0000001417147221 */ /* 0x000fe20000000000 */
[----:B------:R-:W-:Y:S01]  /*04e0*/  LEA R4, R0, UR4, 0x2 ;  /* 0x0000000400047c11 */ /* 0x000fe2000f8e10ff */
[----:B------:R-:W-:-:S04]  /*04f0*/  IMAD.HI R0, R12, 0x30c30c31, RZ ;  /* 0x30c30c310c007827 */ /* 0x000fc800078e02ff */
[----:B------:R-:W-:Y:S02]  /*0500*/  FFMA R22, R3, R25, R22 ;  /* 0x0000001903167223 */ /* 0x000fe40000000016 */
[----:B------:R-:W0:Y:S02]  /*0510*/  LDC.64 R2, c[0x0][0x240] ;  /* 0x00009000ff027b82 */ /* 0x000e240000000a00 */
[----:B------:R-:W-:Y:S01]  /*0520*/  FADD R21, R22, R21 ;  /* 0x0000001516157221 */ /* 0x000fe20000000000 */
[----:B------:R-:W-:-:S04]  /*0530*/  SHF.R.U32.HI R5, RZ, 0x1f, R0 ;  /* 0x0000001fff057819 */ /* 0x000fc80000011600 */
[----:B------:R0:W-:Y:S01]  /*0540*/  STS.64 [R4], R20 ;  /* 0x0000001404007388 */ /* 0x0001e20000000a00 */
[----:B------:R-:W-:Y:S01]  /*0550*/  LEA.HI.SX32 R5, R0, R5, 0x1b ;  /* 0x0000000500057211 */ /* 0x000fe200078fdaff */
[----:B------:R-:W-:Y:S04]  /*0560*/  BAR.SYNC.DEFER_BLOCKING 0x0 ;  /* 0x0000000000007b1d */ /* 0x000fe80000010000 */
[----:B------:R-:W-:Y:S01]  /*0570*/  IMAD R0, R5, -0xa8, R12 ;  /* 0xffffff5805007824 */ /* 0x000fe200078e020c */
[----:B------:R-:W-:-:S03]  /*0580*/  LOP3.LUT R12, R12, 0x80, RZ, 0xfc, !PT ;  /* 0x000000800c0c7812 */ /* 0x000fc600078efcff */
[----:B------:R-:W-:Y:S01]  /*0590*/  IMAD R5, R5, 0x2a0, R0 ;  /* 0x000002a005057824 */ /* 0x000fe200078e0200 */
[----:B------:R-:W-:-:S03]  /*05a0*/  ISETP.GE.AND P1, PT, R12, 0x2a0, PT ;  /* 0x000002a00c00780c */ /* 0x000fc60003f26270 */
[----:B0-----:R-:W-:Y:S01]  /*05b0*/  IMAD.WIDE R4, R5, 0x4, R2 ;  /* 0x0000000405047825 */ /* 0x001fe200078e0202 */
[----:B------:R-:W0:Y:S04]  /*05c0*/  LDS R7, [R6] ;  /* 0x0000000006077984 */ /* 0x000e280000000800 */
[----:B0-----:R0:W-:Y:S05]  /*05d0*/  @!P0 STG.E desc[UR6][R4.64], R7 ;  /* 0x0000000704008986 */ /* 0x0011ea000c101906 */
[----:B0-----:R-:W-:Y:S05]  /*05e0*/  @P1 EXIT ;  /* 0x000000000000194d */ /* 0x001fea0003800000 */
[----:B0-----:R-:W0:Y:S01]  /*05f0*/  LDS R7, [R6+0x200] ;  /* 0x0002000006077984 */ /* 0x001e220000000800 */
[----:B------:R-:W-:-:S05]  /*0600*/  IMAD.HI R0, R12, 0x30c30c31, RZ ;  /* 0x30c30c310c007827 */ /* 0x000fca00078e02ff */
[----:B------:R-:W-:-:S04]  /*0610*/  SHF.R.U32.HI R5, RZ, 0x1f, R0 ;  /* 0x0000001fff057819 */ /* 0x000fc80000011600 */
[----:B------:R-:W-:-:S05]  /*0620*/  LEA.HI.SX32 R5, R0, R5, 0x1b ;  /* 0x0000000500057211 */ /* 0x000fca00078fdaff */
[----:B------:R-:W-:-:S04]  /*0630*/  IMAD R12, R5, -0xa8, R12 ;  /* 0xffffff58050c7824 */ /* 0x000fc800078e020c */
[----:B------:R-:W-:-:S04]  /*0640*/  IMAD R5, R5, 0x2a0, R12 ;  /* 0x000002a005057824 */ /* 0x000fc800078e020c */
[----:B------:R-:W-:-:S05]  /*0650*/  IMAD.WIDE R2, R5, 0x4, R2 ;  /* 0x0000000405027825 */ /* 0x000fca00078e0202 */
[----:B0-----:R-:W-:Y:S01]  /*0660*/  STG.E desc[UR6][R2.64], R7 ;  /* 0x0000000702007986 */ /* 0x001fe2000c101906 */
[----:B------:R-:W-:Y:S05]  /*0670*/  EXIT ;  /* 0x000000000000794d */ /* 0x000fea0003800000 */
.L_x_0:
[----:B------:R-:W-:-:S00]  /*0680*/  BRA `(.L_x_0) ;  /* 0xfffffffc00fc7947 */ /* 0x000fc0000383ffff */
[----:B------:R-:W-:-:S00]  /*0690*/  NOP ;  /* 0x0000000000007918 */ /* 0x000fc00000000000 */
        /* <DEDUP_REMOVED lines=14> */
.L_x_1:


//--------------------- .nv.global.init           --------------------------
	.section	.nv.global.init,"aw",@progbits
.nv.global.init:
	.type		_$_str,@object
	.size		_$_str,(_$_str_$_2 - _$_str)
_$_str:
        /*0000*/ 	.byte	0x5f, 0x5f, 0x43, 0x55, 0x44, 0x41, 0x5f, 0x46, 0x54, 0x5a, 0x00
	.type		_$_str_$_2,@object
	.size		_$_str_$_2,(.L_1 - _$_str_$_2)
_$_str_$_2:
        /*000b*/ 	.byte	0x5f, 0x5f, 0x43, 0x55, 0x44, 0x41, 0x5f, 0x50, 0x52, 0x45, 0x43, 0x5f, 0x53, 0x51, 0x52, 0x54
        /*001b*/ 	.byte	0x00
.L_1:


//--------------------- .nv.shared.triton_poi_fused__native_batch_norm_legit_no_training_add_5 --------------------------
	.section	.nv.shared.triton_poi_fused__native_batch_norm_legit_no_training_add_5,"aw",@nobits
	.sectionflags	@""
	.align	16
	.zero		1024


//--------------------- .nv.constant0.triton_poi_fused__native_batch_norm_legit_no_training_add_5 --------------------------
	.section	.nv.constant0.triton_poi_fused__native_batch_norm_legit_no_training_add_5,"a",@progbits
	.sectionflags	@""
	.align	4
.nv.constant0.triton_poi_fused__native_batch_norm_legit_no_training_add_5:
	.zero		588
